	.headerflags	@"EF_CUDA_TEXMODE_UNIFIED EF_CUDA_64BIT_ADDRESS EF_CUDA_ACCELERATORS EF_CUDA_SM90 EF_CUDA_VIRTUAL_SM(EF_CUDA_SM90)"
	.elftype	@"ET_EXEC"


//--------------------- .nv.info                  --------------------------
	.section	.nv.info,"",@"SHT_CUDA_INFO"
	.align	4


	//----- nvinfo : EIATTR_REGCOUNT
	.align		4
        /*0000*/ 	.byte	0x04, 0x2f
        /*0002*/ 	.short	(.L_3 - .L_2)
	.align		4
.L_2:
        /*0004*/ 	.word	index@(triton_poi_fused__native_batch_norm_legit_no_training_relu_80)
        /*0008*/ 	.word	0x00000030


	//----- nvinfo : EIATTR_MIN_STACK_SIZE
	.align		4
.L_3:
        /*000c*/ 	.byte	0x04, 0x12
        /*000e*/ 	.short	(.L_5 - .L_4)
	.align		4
.L_4:
        /*0010*/ 	.word	index@(triton_poi_fused__native_batch_norm_legit_no_training_relu_80)
        /*0014*/ 	.word	0x00000000


	//----- nvinfo : EIATTR_FRAME_SIZE
	.align		4
.L_5:
        /*0018*/ 	.byte	0x04, 0x11
        /*001a*/ 	.short	(.L_7 - .L_6)
	.align		4
.L_6:
        /*001c*/ 	.word	index@(triton_poi_fused__native_batch_norm_legit_no_training_relu_80)
        /*0020*/ 	.word	0x00000000


	//----- nvinfo : EIATTR_MIN_STACK_SIZE
	.align		4
.L_7:
        /*0024*/ 	.byte	0x04, 0x12
        /*0026*/ 	.short	(.L_9 - .L_8)
	.align		4
.L_8:
        /*0028*/ 	.word	index@(triton_poi_fused__native_batch_norm_legit_no_training_relu_80)
        /*002c*/ 	.word	0x00000000
.L_9:


//--------------------- .nv.info.triton_poi_fused__native_batch_norm_legit_no_training_relu_80 --------------------------
	.section	.nv.info.triton_poi_fused__native_batch_norm_legit_no_training_relu_80,"",@"SHT_CUDA_INFO"
	.sectionflags	@""
	.align	4


	//----- nvinfo : EIATTR_CUDA_API_VERSION
	.align		4
        /*0000*/ 	.byte	0x04, 0x37
        /*0002*/ 	.short	(.L_11 - .L_10)
.L_10:
        /*0004*/ 	.word	0x0000007c


	//----- nvinfo : EIATTR_KPARAM_INFO
	.align		4
.L_11:
        /*0008*/ 	.byte	0x04, 0x17
        /*000a*/ 	.short	(.L_13 - .L_12)
.L_12:
        /*000c*/ 	.word	0x00000000
        /*0010*/ 	.short	0x0006
        /*0012*/ 	.short	0x0030
        /*0014*/ 	.byte	0x00, 0xf0, 0x11, 0x00


	//----- nvinfo : EIATTR_KPARAM_INFO
	.align		4
.L_13:
        /*0018*/ 	.byte	0x04, 0x17
        /*001a*/ 	.short	(.L_15 - .L_14)
.L_14:
        /*001c*/ 	.word	0x00000000
        /*0020*/ 	.short	0x0005
        /*0022*/ 	.short	0x0028
        /*0024*/ 	.byte	0x00, 0xf4, 0x21, 0x00


	//----- nvinfo : EIATTR_KPARAM_INFO
	.align		4
.L_15:
        /*0028*/ 	.byte	0x04, 0x17
        /*002a*/ 	.short	(.L_17 - .L_16)
.L_16:
        /*002c*/ 	.word	0x00000000
        /*0030*/ 	.short	0x0004
        /*0032*/ 	.short	0x0020
        /*0034*/ 	.byte	0x00, 0xf4, 0x21, 0x00


	//----- nvinfo : EIATTR_KPARAM_INFO
	.align		4
.L_17:
        /*0038*/ 	.byte	0x04, 0x17
        /*003a*/ 	.short	(.L_19 - .L_18)
.L_18:
        /*003c*/ 	.word	0x00000000
        /*0040*/ 	.short	0x0003
        /*0042*/ 	.short	0x0018
        /*0044*/ 	.byte	0x00, 0xf4, 0x21, 0x00


	//----- nvinfo : EIATTR_KPARAM_INFO
	.align		4
.L_19:
        /*0048*/ 	.byte	0x04, 0x17
        /*004a*/ 	.short	(.L_21 - .L_20)
.L_20:
        /*004c*/ 	.word	0x00000000
        /*0050*/ 	.short	0x0002
        /*0052*/ 	.short	0x0010
        /*0054*/ 	.byte	0x00, 0xf4, 0x21, 0x00


	//----- nvinfo : EIATTR_KPARAM_INFO
	.align		4
.L_21:
        /*0058*/ 	.byte	0x04, 0x17
        /*005a*/ 	.short	(.L_23 - .L_22)
.L_22:
        /*005c*/ 	.word	0x00000000
        /*0060*/ 	.short	0x0001
        /*0062*/ 	.short	0x0008
        /*0064*/ 	.byte	0x00, 0xf4, 0x21, 0x00


	//----- nvinfo : EIATTR_KPARAM_INFO
	.align		4
.L_23:
        /*0068*/ 	.byte	0x04, 0x17
        /*006a*/ 	.short	(.L_25 - .L_24)
.L_24:
        /*006c*/ 	.word	0x00000000
        /*0070*/ 	.short	0x0000
        /*0072*/ 	.short	0x0000
        /*0074*/ 	.byte	0x00, 0xf4, 0x21, 0x00


	//----- nvinfo : EIATTR_SPARSE_MMA_MASK
	.align		4
.L_25:
        /*0078*/ 	.byte	0x03, 0x50
        /*007a*/ 	.short	0x0000


	//----- nvinfo : EIATTR_MAXREG_COUNT
	.align		4
        /*007c*/ 	.byte	0x03, 0x1b
        /*007e*/ 	.short	0x00ff


	//----- nvinfo : EIATTR_EXIT_INSTR_OFFSETS
	.align		4
        /*0080*/ 	.byte	0x04, 0x1c
        /*0082*/ 	.short	(.L_27 - .L_26)


	//   ....[0]....
.L_26:
        /*0084*/ 	.word	0x00000d90


	//   ....[1]....
        /*0088*/ 	.word	0x00000db0


	//----- nvinfo : EIATTR_REQNTID
	.align		4
.L_27:
        /*008c*/ 	.byte	0x04, 0x10
        /*008e*/ 	.short	(.L_29 - .L_28)
.L_28:
        /*0090*/ 	.word	0x00000080
        /*0094*/ 	.word	0x00000001
        /*0098*/ 	.word	0x00000001


	//----- nvinfo : EIATTR_CBANK_PARAM_SIZE
	.align		4
.L_29:
        /*009c*/ 	.byte	0x03, 0x19
        /*009e*/ 	.short	0x0034


	//----- nvinfo : EIATTR_PARAM_CBANK
	.align		4
        /*00a0*/ 	.byte	0x04, 0x0a
        /*00a2*/ 	.short	(.L_31 - .L_30)
	.align		4
.L_30:
        /*00a4*/ 	.word	index@(.nv.constant0.triton_poi_fused__native_batch_norm_legit_no_training_relu_80)
        /*00a8*/ 	.short	0x0210
        /*00aa*/ 	.short	0x0034


	//----- nvinfo : EIATTR_SW_WAR
	.align		4
.L_31:
        /*00ac*/ 	.byte	0x04, 0x36
        /*00ae*/ 	.short	(.L_33 - .L_32)
.L_32:
        /*00b0*/ 	.word	0x00000008
.L_33:


//--------------------- .nv.callgraph             --------------------------
	.section	.nv.callgraph,"",@"SHT_CUDA_CALLGRAPH"
	.align	4
	.sectionentsize	8
	.align		4
        /*0000*/ 	.word	0x00000000
	.align		4
        /*0004*/ 	.word	0xffffffff
	.align		4
        /*0008*/ 	.word	0x00000000
	.align		4
        /*000c*/ 	.word	0xfffffffe
	.align		4
        /*0010*/ 	.word	0x00000000
	.align		4
        /*0014*/ 	.word	0xfffffffd
	.align		4
        /*0018*/ 	.word	0x00000000
	.align		4
        /*001c*/ 	.word	0xfffffffc


//--------------------- .nv.constant4             --------------------------
	.section	.nv.constant4,"a",@progbits
	.align	8
	.align		8
.nv.constant4:
        /*0000*/ 	.dword	_$_str
	.align		8
        /*0008*/ 	.dword	_$_str_$_2


//--------------------- .text.triton_poi_fused__native_batch_norm_legit_no_training_relu_80 --------------------------
	.section	.text.triton_poi_fused__native_batch_norm_legit_no_training_relu_80,"ax",@progbits
	.align	128
        .global         triton_poi_fused__native_batch_norm_legit_no_training_relu_80
        .type           triton_poi_fused__native_batch_norm_legit_no_training_relu_80,@function
        .size           triton_poi_fused__native_batch_norm_legit_no_training_relu_80,(.L_x_1 - triton_poi_fused__native_batch_norm_legit_no_training_relu_80)
        .other          triton_poi_fused__native_batch_norm_legit_no_training_relu_80,@"STO_CUDA_ENTRY STV_DEFAULT"
triton_poi_fused__native_batch_norm_legit_no_training_relu_80:
.text.triton_poi_fused__native_batch_norm_legit_no_training_relu_80:
[----:B------:R-:W0:Y:S01]  /*0000*/  LDC R1, c[0x0][0x28] ;  /* 0x00000a00ff017b82 */ /* 0x000e220000000800 */
[----:B------:R-:W1:Y:S07]  /*0010*/  S2R R0, SR_TID.X ;  /* 0x0000000000007919 */ /* 0x000e6e0000002100 */
[----:B------:R-:W2:Y:S01]  /*0020*/  LDC.64 R4, c[0x0][0x220] ;  /* 0x00008800ff047b82 */ /* 0x000ea20000000a00 */
[----:B------:R-:W-:Y:S01]  /*0030*/  HFMA2.MMA R42, -RZ, RZ, 0, 0 ;  /* 0x00000000ff2a7435 */ /* 0x000fe200000001ff */
[----:B------:R-:W-:Y:S01]  /*0040*/  ULDC.64 UR4, c[0x0][0x208] ;  /* 0x0000820000047ab9 */ /* 0x000fe20000000a00 */
[----:B------:R-:W3:Y:S01]  /*0050*/  S2R R3, SR_CTAID.X ;  /* 0x0000000000037919 */ /* 0x000ee20000002500 */
[----:B------:R-:W-:-:S02]  /*0060*/  MOV R38, RZ ;  /* 0x000000ff00267202 */ /* 0x000fc40000000f00 */
[----:B------:R-:W-:Y:S02]  /*0070*/  CS2R R36, SRZ ;  /* 0x0000000000247805 */ /* 0x000fe4000001ff00 */
[----:B------:R-:W-:Y:S02]  /*0080*/  CS2R R24, SRZ ;  /* 0x0000000000187805 */ /* 0x000fe4000001ff00 */
[----:B------:R-:W-:Y:S02]  /*0090*/  CS2R R34, SRZ ;  /* 0x0000000000227805 */ /* 0x000fe4000001ff00 */
[----:B------:R-:W-:Y:S01]  /*00a0*/  CS2R R32, SRZ ;  /* 0x0000000000207805 */ /* 0x000fe2000001ff00 */
[----:B------:R-:W4:Y:S08]  /*00b0*/  LDC.64 R30, c[0x0][0x218] ;  /* 0x00008600ff1e7b82 */ /* 0x000f300000000a00 */
[----:B------:R-:W5:Y:S08]  /*00c0*/  LDC.64 R28, c[0x0][0x228] ;  /* 0x00008a00ff1c7b82 */ /* 0x000f700000000a00 */
[----:B------:R-:W4:Y:S01]  /*00d0*/  LDC.64 R16, c[0x0][0x230] ;  /* 0x00008c00ff107b82 */ /* 0x000f220000000a00 */
[----:B-1----:R-:W-:-:S07]  /*00e0*/  SHF.L.U32 R0, R0, 0x2, RZ ;  /* 0x0000000200007819 */ /* 0x002fce00000006ff */
[----:B------:R-:W1:Y:S01]  /*00f0*/  LDC.64 R26, c[0x0][0x210] ;  /* 0x00008400ff1a7b82 */ /* 0x000e620000000a00 */
[----:B---3--:R-:W-:Y:S02]  /*0100*/  SHF.R.S32.HI R7, RZ, 0x15, R3 ;  /* 0x00000015ff077819 */ /* 0x008fe40000011403 */
[----:B------:R-:W-:Y:S02]  /*0110*/  LOP3.LUT R0, R0, 0x1fc, RZ, 0xc0, !PT ;  /* 0x000001fc00007812 */ /* 0x000fe400078ec0ff */
[----:B------:R-:W-:Y:S02]  /*0120*/  SGXT R7, R7, 0x1 ;  /* 0x000000010707781a */ /* 0x000fe40000000200 */
[----:B------:R-:W-:-:S04]  /*0130*/  LEA R0, R3, R0, 0xa ;  /* 0x0000000003007211 */ /* 0x000fc800078e50ff */
[----:B------:R-:W-:Y:S02]  /*0140*/  LEA.HI R2, R7, R0, RZ, 0x8 ;  /* 0x0000000007027211 */ /* 0x000fe400078f40ff */
[----:B------:R-:W-:Y:S02]  /*0150*/  ISETP.GE.AND P1, PT, R0, 0x52800, PT ;  /* 0x000528000000780c */ /* 0x000fe40003f26270 */
[----:B------:R-:W-:-:S05]  /*0160*/  SHF.R.S32.HI R2, RZ, 0x8, R2 ;  /* 0x00000008ff027819 */ /* 0x000fca0000011402 */
[----:B------:R-:W-:-:S05]  /*0170*/  IMAD.HI R3, R2, 0x634c0635, RZ ;  /* 0x634c063502037827 */ /* 0x000fca00078e02ff */
[----:B------:R-:W-:-:S04]  /*0180*/  SHF.R.U32.HI R6, RZ, 0x1f, R3 ;  /* 0x0000001fff067819 */ /* 0x000fc80000011603 */
[----:B------:R-:W-:-:S05]  /*0190*/  LEA.HI.SX32 R41, R3, R6, 0x19 ;  /* 0x0000000603297211 */ /* 0x000fca00078fcaff */
[----:B------:R-:W-:-:S04]  /*01a0*/  IMAD R41, R41, -0x14a, R2 ;  /* 0xfffffeb629297824 */ /* 0x000fc800078e0202 */
[----:B--2---:R-:W-:-:S05]  /*01b0*/  IMAD.WIDE R2, R41, 0x4, R4 ;  /* 0x0000000429027825 */ /* 0x004fca00078e0204 */
[----:B------:R-:W2:Y:S04]  /*01c0*/  @!P1 LDG.E.EL R42, desc[UR4][R2.64] ;  /* 0x00000004022a9981 */ /* 0x000ea8000c2e1900 */
[----:B------:R-:W3:Y:S01]  /*01d0*/  @!P1 LDG.E.EL R38, desc[UR4][R2.64] ;  /* 0x0000000402269981 */ /* 0x000ee2000c2e1900 */
[----:B------:R-:W-:-:S03]  /*01e0*/  IADD3 R6, R0, 0x200, RZ ;  /* 0x0000020000067810 */ /* 0x000fc60007ffe0ff */
[----:B------:R-:W3:Y:S04]  /*01f0*/  @!P1 LDG.E.EL R36, desc[UR4][R2.64] ;  /* 0x0000000402249981 */ /* 0x000ee8000c2e1900 */
[----:B------:R1:W3:Y:S01]  /*0200*/  @!P1 LDG.E.EL R25, desc[UR4][R2.64] ;  /* 0x0000000402199981 */ /* 0x0002e2000c2e1900 */
[----:B------:R-:W-:-:S04]  /*0210*/  LEA.HI R7, R7, R6, RZ, 0x8 ;  /* 0x0000000607077211 */ /* 0x000fc800078f40ff */
[----:B------:R-:W-:-:S05]  /*0220*/  SHF.R.S32.HI R7, RZ, 0x8, R7 ;  /* 0x00000008ff077819 */ /* 0x000fca0000011407 */
[----:B------:R-:W-:-:S05]  /*0230*/  IMAD.HI R8, R7, 0x634c0635, RZ ;  /* 0x634c063507087827 */ /* 0x000fca00078e02ff */
[----:B------:R-:W-:Y:S02]  /*0240*/  SHF.R.U32.HI R9, RZ, 0x1f, R8 ;  /* 0x0000001fff097819 */ /* 0x000fe40000011608 */
[----:B------:R-:W-:Y:S02]  /*0250*/  ISETP.GE.AND P0, PT, R6, 0x52800, PT ;  /* 0x000528000600780c */ /* 0x000fe40003f06270 */
[----:B------:R-:W-:-:S05]  /*0260*/  LEA.HI.SX32 R8, R8, R9, 0x19 ;  /* 0x0000000908087211 */ /* 0x000fca00078fcaff */
[----:B------:R-:W-:-:S04]  /*0270*/  IMAD R39, R8, -0x14a, R7 ;  /* 0xfffffeb608277824 */ /* 0x000fc800078e0207 */
[----:B------:R-:W-:-:S05]  /*0280*/  IMAD.WIDE R4, R39, 0x4, R4 ;  /* 0x0000000427047825 */ /* 0x000fca00078e0204 */
[----:B------:R-:W3:Y:S04]  /*0290*/  @!P0 LDG.E.EL R34, desc[UR4][R4.64] ;  /* 0x0000000404228981 */ /* 0x000ee8000c2e1900 */
[----:B------:R-:W3:Y:S04]  /*02a0*/  @!P0 LDG.E.EL R35, desc[UR4][R4.64] ;  /* 0x0000000404238981 */ /* 0x000ee8000c2e1900 */
[----:B------:R-:W3:Y:S04]  /*02b0*/  @!P0 LDG.E.EL R33, desc[UR4][R4.64] ;  /* 0x0000000404218981 */ /* 0x000ee8000c2e1900 */
[----:B------:R5:W3:Y:S01]  /*02c0*/  @!P0 LDG.E.EL R32, desc[UR4][R4.64] ;  /* 0x0000000404208981 */ /* 0x000ae2000c2e1900 */
[----:B-1----:R-:W-:Y:S01]  /*02d0*/  CS2R R2, SRZ ;  /* 0x0000000000027805 */ /* 0x002fe2000001ff00 */
[----:B----4-:R-:W-:Y:S01]  /*02e0*/  IMAD.WIDE R10, R41, 0x4, R30 ;  /* 0x00000004290a7825 */ /* 0x010fe200078e021e */
[----:B------:R-:W-:-:S02]  /*02f0*/  CS2R R8, SRZ ;  /* 0x0000000000087805 */ /* 0x000fc4000001ff00 */
[----:B------:R-:W-:Y:S02]  /*0300*/  CS2R R20, SRZ ;  /* 0x0000000000147805 */ /* 0x000fe4000001ff00 */
[----:B------:R-:W4:Y:S01]  /*0310*/  @!P1 LDG.E.EL R37, desc[UR4][R10.64] ;  /* 0x000000040a259981 */ /* 0x000f22000c2e1900 */
[----:B0----5:R-:W-:-:S03]  /*0320*/  CS2R R4, SRZ ;  /* 0x0000000000047805 */ /* 0x021fc6000001ff00 */
[----:B------:R-:W5:Y:S01]  /*0330*/  @!P1 LDG.E.EL R2, desc[UR4][R10.64] ;  /* 0x000000040a029981 */ /* 0x000f62000c2e1900 */
[----:B------:R-:W-:-:S03]  /*0340*/  IMAD.WIDE R18, R41, 0x4, R28 ;  /* 0x0000000429127825 */ /* 0x000fc600078e021c */
[----:B------:R-:W4:Y:S04]  /*0350*/  @!P1 LDG.E.EL R3, desc[UR4][R10.64] ;  /* 0x000000040a039981 */ /* 0x000f28000c2e1900 */
[----:B------:R0:W4:Y:S01]  /*0360*/  @!P1 LDG.E.EL R4, desc[UR4][R10.64] ;  /* 0x000000040a049981 */ /* 0x000122000c2e1900 */
[----:B------:R-:W-:-:S03]  /*0370*/  CS2R R6, SRZ ;  /* 0x0000000000067805 */ /* 0x000fc6000001ff00 */
[----:B------:R-:W4:Y:S01]  /*0380*/  @!P1 LDG.E.EL R9, desc[UR4][R18.64] ;  /* 0x0000000412099981 */ /* 0x000f22000c2e1900 */
[----:B------:R-:W-:-:S03]  /*0390*/  IMAD.WIDE R30, R39, 0x4, R30 ;  /* 0x00000004271e7825 */ /* 0x000fc600078e021e */
[----:B------:R-:W4:Y:S01]  /*03a0*/  @!P1 LDG.E.EL R20, desc[UR4][R18.64] ;  /* 0x0000000412149981 */ /* 0x000f22000c2e1900 */
[----:B0-----:R-:W-:Y:S02]  /*03b0*/  CS2R R10, SRZ ;  /* 0x00000000000a7805 */ /* 0x001fe4000001ff00 */
[----:B------:R-:W-:Y:S01]  /*03c0*/  CS2R R22, SRZ ;  /* 0x0000000000167805 */ /* 0x000fe2000001ff00 */
[----:B------:R-:W-:Y:S01]  /*03d0*/  IMAD.WIDE R28, R39, 0x4, R28 ;  /* 0x00000004271c7825 */ /* 0x000fe200078e021c */
[----:B------:R-:W4:Y:S04]  /*03e0*/  @!P0 LDG.E.EL R5, desc[UR4][R30.64] ;  /* 0x000000041e058981 */ /* 0x000f28000c2e1900 */
[----:B------:R-:W4:Y:S04]  /*03f0*/  @!P1 LDG.E.EL R10, desc[UR4][R18.64] ;  /* 0x00000004120a9981 */ /* 0x000f28000c2e1900 */
[----:B------:R-:W4:Y:S04]  /*0400*/  @!P1 LDG.E.EL R11, desc[UR4][R18.64] ;  /* 0x00000004120b9981 */ /* 0x000f28000c2e1900 */
[----:B------:R-:W4:Y:S04]  /*0410*/  @!P0 LDG.E.EL R6, desc[UR4][R30.64] ;  /* 0x000000041e068981 */ /* 0x000f28000c2e1900 */
[----:B------:R-:W4:Y:S04]  /*0420*/  @!P0 LDG.E.EL R7, desc[UR4][R30.64] ;  /* 0x000000041e078981 */ /* 0x000f28000c2e1900 */
[----:B------:R0:W4:Y:S04]  /*0430*/  @!P0 LDG.E.EL R8, desc[UR4][R30.64] ;  /* 0x000000041e088981 */ /* 0x000128000c2e1900 */
[----:B------:R-:W4:Y:S04]  /*0440*/  @!P0 LDG.E.EL R21, desc[UR4][R28.64] ;  /* 0x000000041c158981 */ /* 0x000f28000c2e1900 */
[----:B------:R-:W4:Y:S01]  /*0450*/  @!P0 LDG.E.EL R22, desc[UR4][R28.64] ;  /* 0x000000041c168981 */ /* 0x000f22000c2e1900 */
[----:B0-----:R-:W-:-:S03]  /*0460*/  IMAD.WIDE R30, R41, 0x4, R16 ;  /* 0x00000004291e7825 */ /* 0x001fc600078e0210 */
[----:B------:R-:W4:Y:S01]  /*0470*/  @!P0 LDG.E.EL R23, desc[UR4][R28.64] ;  /* 0x000000041c178981 */ /* 0x000f22000c2e1900 */
[----:B------:R-:W-:-:S03]  /*0480*/  IMAD.WIDE R16, R39, 0x4, R16 ;  /* 0x0000000427107825 */ /* 0x000fc600078e0210 */
[----:B------:R0:W4:Y:S02]  /*0490*/  @!P0 LDG.E.EL R24, desc[UR4][R28.64] ;  /* 0x000000041c188981 */ /* 0x000124000c2e1900 */
[----:B0-----:R-:W-:-:S06]  /*04a0*/  CS2R R28, SRZ ;  /* 0x00000000001c7805 */ /* 0x001fcc000001ff00 */
[----:B------:R-:W4:Y:S04]  /*04b0*/  @!P0 LDG.E.EL R28, desc[UR4][R16.64] ;  /* 0x00000004101c8981 */ /* 0x000f28000c2e1900 */
[----:B------:R-:W4:Y:S01]  /*04c0*/  @!P0 LDG.E.EL R29, desc[UR4][R16.64] ;  /* 0x00000004101d8981 */ /* 0x000f22000c2e1900 */
[----:B------:R-:W-:-:S06]  /*04d0*/  CS2R R40, SRZ ;  /* 0x0000000000287805 */ /* 0x000fcc000001ff00 */
[----:B------:R-:W4:Y:S04]  /*04e0*/  @!P1 LDG.E.EL R40, desc[UR4][R30.64] ;  /* 0x000000041e289981 */ /* 0x000f28000c2e1900 */
[----:B------:R-:W4:Y:S01]  /*04f0*/  @!P1 LDG.E.EL R41, desc[UR4][R30.64] ;  /* 0x000000041e299981 */ /* 0x000f22000c2e1900 */
[----:B------:R-:W-:Y:S02]  /*0500*/  CS2R R12, SRZ ;  /* 0x00000000000c7805 */ /* 0x000fe4000001ff00 */
[----:B------:R-:W-:Y:S01]  /*0510*/  CS2R R14, SRZ ;  /* 0x00000000000e7805 */ /* 0x000fe2000001ff00 */
[----:B------:R-:W-:-:S05]  /*0520*/  IMAD.WIDE R26, R0, 0x4, R26 ;  /* 0x00000004001a7825 */ /* 0x000fca00078e021a */
[----:B------:R-:W4:Y:S01]  /*0530*/  @!P1 LDG.E.128 R12, desc[UR4][R26.64] ;  /* 0x000000041a0c9981 */ /* 0x000f22000c1e1d00 */
[----:B--2---:R-:W-:-:S04]  /*0540*/  FADD R44, R42, 9.9999997473787516356e-06 ;  /* 0x3727c5ac2a2c7421 */ /* 0x004fc80000000000 */
[----:B------:R-:W0:Y:S01]  /*0550*/  MUFU.SQRT R18, R44 ;  /* 0x0000002c00127308 */ /* 0x000e220000002000 */
[----:B---3--:R-:W-:Y:S01]  /*0560*/  FADD R19, R38, 9.9999997473787516356e-06 ;  /* 0x3727c5ac26137421 */ /* 0x008fe20000000000 */
[----:B------:R-:W-:Y:S01]  /*0570*/  CS2R R38, SRZ ;  /* 0x0000000000267805 */ /* 0x000fe2000001ff00 */
[----:B------:R-:W-:-:S05]  /*0580*/  FADD R36, R36, 9.9999997473787516356e-06 ;  /* 0x3727c5ac24247421 */ /* 0x000fca0000000000 */
[----:B------:R-:W1:Y:S01]  /*0590*/  MUFU.SQRT R19, R19 ;  /* 0x0000001300137308 */ /* 0x000e620000002000 */
[----:B------:R-:W-:Y:S01]  /*05a0*/  FADD R25, R25, 9.9999997473787516356e-06 ;  /* 0x3727c5ac19197421 */ /* 0x000fe20000000000 */
[----:B------:R-:W2:Y:S04]  /*05b0*/  @!P0 LDG.E.EL R38, desc[UR4][R16.64] ;  /* 0x0000000410268981 */ /* 0x000ea8000c2e1900 */
[----:B------:R3:W2:Y:S01]  /*05c0*/  @!P0 LDG.E.EL R39, desc[UR4][R16.64] ;  /* 0x0000000410278981 */ /* 0x0006a2000c2e1900 */
[C---:B0-----:R-:W-:Y:S01]  /*05d0*/  FSETP.GT.AND P3, PT, R18.reuse, 8.50705917302346158658e+37, PT ;  /* 0x7e8000001200780b */ /* 0x041fe20003f64000 */
[----:B------:R0:W0:Y:S01]  /*05e0*/  MUFU.SQRT R44, R25 ;  /* 0x00000019002c7308 */ /* 0x0000220000002000 */
[----:B------:R-:W-:Y:S01]  /*05f0*/  FSETP.GEU.AND P6, PT, R18, 1.175494350822287508e-38, PT ;  /* 0x008000001200780b */ /* 0x000fe20003fce000 */
[----:B---3--:R-:W-:-:S06]  /*0600*/  HFMA2.MMA R16, -RZ, RZ, 1.625, 0 ;  /* 0x3e800000ff107435 */ /* 0x008fcc00000001ff */
[----:B------:R-:W3:Y:S01]  /*0610*/  MUFU.SQRT R36, R36 ;  /* 0x0000002400247308 */ /* 0x000ee20000002000 */
[----:B-1----:R-:W-:-:S03]  /*0620*/  FSETP.GT.AND P5, PT, R19, 8.50705917302346158658e+37, PT ;  /* 0x7e8000001300780b */ /* 0x002fc60003fa4000 */
[----:B------:R-:W-:Y:S01]  /*0630*/  @P3 FMUL R18, R18, 0.25 ;  /* 0x3e80000012123820 */ /* 0x000fe20000400000 */
[----:B------:R-:W-:Y:S02]  /*0640*/  FSETP.GEU.AND P2, PT, R19, 1.175494350822287508e-38, PT ;  /* 0x008000001300780b */ /* 0x000fe40003f4e000 */
[----:B0-----:R-:W-:Y:S01]  /*0650*/  FSEL R25, R16, 1, P3 ;  /* 0x3f80000010197808 */ /* 0x001fe20001800000 */
[----:B------:R-:W-:Y:S01]  /*0660*/  @!P6 FMUL R18, R18, 16777216 ;  /* 0x4b8000001212e820 */ /* 0x000fe20000400000 */
[----:B------:R-:W-:-:S03]  /*0670*/  FSETP.GT.AND P4, PT, R44, 8.50705917302346158658e+37, PT ;  /* 0x7e8000002c00780b */ /* 0x000fc60003f84000 */
[----:B------:R-:W-:Y:S01]  /*0680*/  @!P6 FMUL R25, R25, 16777216 ;  /* 0x4b8000001919e820 */ /* 0x000fe20000400000 */
[----:B---3--:R-:W-:Y:S01]  /*0690*/  FSETP.GT.AND P6, PT, R36, 8.50705917302346158658e+37, PT ;  /* 0x7e8000002400780b */ /* 0x008fe20003fc4000 */
[----:B------:R-:W-:Y:S01]  /*06a0*/  @P5 FMUL R19, R19, 0.25 ;  /* 0x3e80000013135820 */ /* 0x000fe20000400000 */
[----:B------:R-:W-:Y:S02]  /*06b0*/  FSEL R45, R16, 1, P5 ;  /* 0x3f800000102d7808 */ /* 0x000fe40002800000 */
[----:B------:R-:W-:Y:S02]  /*06c0*/  FSETP.GEU.AND P3, PT, R44, 1.175494350822287508e-38, PT ;  /* 0x008000002c00780b */ /* 0x000fe40003f6e000 */
[----:B------:R-:W-:Y:S02]  /*06d0*/  FSETP.GEU.AND P5, PT, R36, 1.175494350822287508e-38, PT ;  /* 0x008000002400780b */ /* 0x000fe40003fae000 */
[----:B------:R-:W-:Y:S01]  /*06e0*/  CS2R R42, SRZ ;  /* 0x00000000002a7805 */ /* 0x000fe2000001ff00 */
[----:B------:R-:W-:Y:S01]  /*06f0*/  @!P2 FMUL R19, R19, 16777216 ;  /* 0x4b8000001313a820 */ /* 0x000fe20000400000 */
[----:B------:R-:W0:Y:S01]  /*0700*/  MUFU.RCP R18, R18 ;  /* 0x0000001200127308 */ /* 0x000e220000001000 */
[----:B------:R-:W-:-:S03]  /*0710*/  @P4 FMUL R44, R44, 0.25 ;  /* 0x3e8000002c2c4820 */ /* 0x000fc60000400000 */
[----:B------:R-:W3:Y:S01]  /*0720*/  @!P1 LDG.E.EL R42, desc[UR4][R30.64] ;  /* 0x000000041e2a9981 */ /* 0x000ee2000c2e1900 */
[----:B------:R-:W-:-:S03]  /*0730*/  @P6 FMUL R36, R36, 0.25 ;  /* 0x3e80000024246820 */ /* 0x000fc60000400000 */
[----:B------:R1:W2:Y:S01]  /*0740*/  @!P1 LDG.E.EL R43, desc[UR4][R30.64] ;  /* 0x000000041e2b9981 */ /* 0x0002a2000c2e1900 */
[----:B------:R-:W-:Y:S01]  /*0750*/  FADD R34, R34, 9.9999997473787516356e-06 ;  /* 0x3727c5ac22227421 */ /* 0x000fe20000000000 */
[----:B------:R-:W-:Y:S01]  /*0760*/  @!P3 FMUL R44, R44, 16777216 ;  /* 0x4b8000002c2cb820 */ /* 0x000fe20000400000 */
[----:B------:R-:W-:Y:S01]  /*0770*/  @!P5 FMUL R36, R36, 16777216 ;  /* 0x4b8000002424d820 */ /* 0x000fe20000400000 */
[----:B-1----:R1:W0:Y:S01]  /*0780*/  MUFU.RCP R30, R19 ;  /* 0x00000013001e7308 */ /* 0x0022220000001000 */
[----:B------:R-:W-:Y:S01]  /*0790*/  @!P2 FMUL R45, R45, 16777216 ;  /* 0x4b8000002d2da820 */ /* 0x000fe20000400000 */
[----:B------:R-:W-:-:S06]  /*07a0*/  FADD R35, R35, 9.9999997473787516356e-06 ;  /* 0x3727c5ac23237421 */ /* 0x000fcc0000000000 */
[----:B------:R0:W-:Y:S01]  /*07b0*/  MUFU.SQRT R17, R34 ;  /* 0x0000002200117308 */ /* 0x0001e20000002000 */
[----:B-1----:R-:W-:-:S07]  /*07c0*/  FSEL R19, R16, 1, P4 ;  /* 0x3f80000010137808 */ /* 0x002fce0002000000 */
[----:B------:R-:W1:Y:S01]  /*07d0*/  MUFU.RCP R31, R44 ;  /* 0x0000002c001f7308 */ /* 0x000e620000001000 */
[----:B0-----:R-:W-:Y:S01]  /*07e0*/  FMUL R25, R18, R25 ;  /* 0x0000001912197220 */ /* 0x001fe20000400000 */
[----:B------:R-:W-:-:S06]  /*07f0*/  FMUL R30, R30, R45 ;  /* 0x0000002d1e1e7220 */ /* 0x000fcc0000400000 */
[----:B------:R-:W0:Y:S01]  /*0800*/  MUFU.RCP R36, R36 ;  /* 0x0000002400247308 */ /* 0x000e220000001000 */
[----:B------:R-:W-:Y:S01]  /*0810*/  FSEL R45, R16, 1, P6 ;  /* 0x3f800000102d7808 */ /* 0x000fe20003000000 */
[----:B------:R-:W-:-:S06]  /*0820*/  @!P3 FMUL R19, R19, 16777216 ;  /* 0x4b8000001313b820 */ /* 0x000fcc0000400000 */
[----:B------:R-:W5:Y:S01]  /*0830*/  MUFU.SQRT R18, R35 ;  /* 0x0000002300127308 */ /* 0x000f620000002000 */
[----:B------:R-:W-:Y:S01]  /*0840*/  @!P5 FMUL R45, R45, 16777216 ;  /* 0x4b8000002d2dd820 */ /* 0x000fe20000400000 */
[----:B------:R-:W-:Y:S01]  /*0850*/  FADD R34, R33, 9.9999997473787516356e-06 ;  /* 0x3727c5ac21227421 */ /* 0x000fe20000000000 */
[----:B-1----:R-:W-:Y:S01]  /*0860*/  FMUL R31, R31, R19 ;  /* 0x000000131f1f7220 */ /* 0x002fe20000400000 */
[C---:B------:R-:W-:Y:S01]  /*0870*/  FSETP.GT.AND P3, PT, R17.reuse, 8.50705917302346158658e+37, PT ;  /* 0x7e8000001100780b */ /* 0x040fe20003f64000 */
[----:B------:R-:W-:Y:S01]  /*0880*/  FADD R19, R32, 9.9999997473787516356e-06 ;  /* 0x3727c5ac20137421 */ /* 0x000fe20000000000 */
[----:B0-----:R-:W-:Y:S01]  /*0890*/  FMUL R32, R36, R45 ;  /* 0x0000002d24207220 */ /* 0x001fe20000400000 */
[----:B------:R-:W-:Y:S01]  /*08a0*/  FSETP.GEU.AND P6, PT, R17, 1.175494350822287508e-38, PT ;  /* 0x008000001100780b */ /* 0x000fe20003fce000 */
[----:B------:R-:W0:Y:S01]  /*08b0*/  MUFU.SQRT R36, R34 ;  /* 0x0000002200247308 */ /* 0x000e220000002000 */
[----:B------:R-:W-:Y:S02]  /*08c0*/  FSEL R33, R16, 1, P3 ;  /* 0x3f80000010217808 */ /* 0x000fe40001800000 */
[----:B-----5:R-:W-:-:S06]  /*08d0*/  FSETP.GT.AND P5, PT, R18, 8.50705917302346158658e+37, PT ;  /* 0x7e8000001200780b */ /* 0x020fcc0003fa4000 */
[----:B------:R-:W-:Y:S01]  /*08e0*/  @P3 FMUL R17, R17, 0.25 ;  /* 0x3e80000011113820 */ /* 0x000fe20000400000 */
[----:B------:R-:W1:Y:S03]  /*08f0*/  MUFU.SQRT R19, R19 ;  /* 0x0000001300137308 */ /* 0x000e660000002000 */
[----:B------:R-:W-:Y:S01]  /*0900*/  @!P6 FMUL R17, R17, 16777216 ;  /* 0x4b8000001111e820 */ /* 0x000fe20000400000 */
[----:B------:R-:W-:Y:S01]  /*0910*/  @!P6 FMUL R33, R33, 16777216 ;  /* 0x4b8000002121e820 */ /* 0x000fe20000400000 */
[----:B0-----:R-:W-:Y:S02]  /*0920*/  FSETP.GT.AND P6, PT, R36, 8.50705917302346158658e+37, PT ;  /* 0x7e8000002400780b */ /* 0x001fe40003fc4000 */
[C---:B------:R-:W-:Y:S01]  /*0930*/  FSETP.GEU.AND P2, PT, R18.reuse, 1.175494350822287508e-38, PT ;  /* 0x008000001200780b */ /* 0x040fe20003f4e000 */
[----:B------:R-:W-:Y:S01]  /*0940*/  @P5 FMUL R18, R18, 0.25 ;  /* 0x3e80000012125820 */ /* 0x000fe20000400000 */
[----:B------:R-:W-:-:S02]  /*0950*/  FSEL R34, R16, 1, P5 ;  /* 0x3f80000010227808 */ /* 0x000fc40002800000 */
[----:B------:R-:W-:Y:S02]  /*0960*/  FSETP.GEU.AND P5, PT, R36, 1.175494350822287508e-38, PT ;  /* 0x008000002400780b */ /* 0x000fe40003fae000 */
[----:B-1----:R-:W-:-:S05]  /*0970*/  FSETP.GT.AND P4, PT, R19, 8.50705917302346158658e+37, PT ;  /* 0x7e8000001300780b */ /* 0x002fca0003f84000 */
[----:B------:R-:W-:Y:S01]  /*0980*/  @P6 FMUL R36, R36, 0.25 ;  /* 0x3e80000024246820 */ /* 0x000fe20000400000 */
[----:B------:R-:W-:Y:S01]  /*0990*/  FSETP.GEU.AND P3, PT, R19, 1.175494350822287508e-38, PT ;  /* 0x008000001300780b */ /* 0x000fe20003f6e000 */
[----:B------:R0:W1:Y:S04]  /*09a0*/  MUFU.RCP R44, R17 ;  /* 0x00000011002c7308 */ /* 0x0000680000001000 */
[----:B------:R-:W-:-:S06]  /*09b0*/  @!P5 FMUL R36, R36, 16777216 ;  /* 0x4b8000002424d820 */ /* 0x000fcc0000400000 */
[----:B------:R-:W5:Y:S01]  /*09c0*/  MUFU.RCP R36, R36 ;  /* 0x0000002400247308 */ /* 0x000f620000001000 */
[----:B0-----:R-:W-:Y:S01]  /*09d0*/  FSEL R17, R16, 1, P6 ;  /* 0x3f80000010117808 */ /* 0x001fe20003000000 */
[----:B------:R-:W-:Y:S01]  /*09e0*/  @P4 FMUL R19, R19, 0.25 ;  /* 0x3e80000013134820 */ /* 0x000fe20000400000 */
[----:B------:R-:W-:-:S03]  /*09f0*/  @!P2 FMUL R18, R18, 16777216 ;  /* 0x4b8000001212a820 */ /* 0x000fc60000400000 */
[----:B------:R-:W-:Y:S01]  /*0a00*/  @!P3 FMUL R19, R19, 16777216 ;  /* 0x4b8000001313b820 */ /* 0x000fe20000400000 */
[----:B------:R-:W-:Y:S01]  /*0a10*/  @!P5 FMUL R17, R17, 16777216 ;  /* 0x4b8000001111d820 */ /* 0x000fe20000400000 */
[----:B-1----:R-:W-:Y:S01]  /*0a20*/  FMUL R33, R44, R33 ;  /* 0x000000212c217220 */ /* 0x002fe20000400000 */
[----:B------:R-:W-:Y:S01]  /*0a30*/  MUFU.RCP R45, R18 ;  /* 0x00000012002d7308 */ /* 0x000fe20000001000 */
[----:B------:R-:W-:Y:S01]  /*0a40*/  FSEL R44, R16, 1, P4 ;  /* 0x3f800000102c7808 */ /* 0x000fe20002000000 */
[----:B-----5:R-:W-:Y:S01]  /*0a50*/  FMUL R36, R36, R17 ;  /* 0x0000001124247220 */ /* 0x020fe20000400000 */
[----:B------:R-:W-:-:S05]  /*0a60*/  CS2R R16, SRZ ;  /* 0x0000000000107805 */ /* 0x000fca000001ff00 */
[----:B------:R0:W1:Y:S02]  /*0a70*/  MUFU.RCP R35, R19 ;  /* 0x0000001300237308 */ /* 0x0000640000001000 */
[----:B0-----:R-:W-:-:S06]  /*0a80*/  CS2R R18, SRZ ;  /* 0x0000000000127805 */ /* 0x001fcc000001ff00 */
[----:B------:R-:W5:Y:S01]  /*0a90*/  @!P0 LDG.E.128 R16, desc[UR4][R26.64+0x800] ;  /* 0x000800041a108981 */ /* 0x000f62000c1e1d00 */
[----:B------:R-:W-:-:S04]  /*0aa0*/  @!P3 FMUL R44, R44, 16777216 ;  /* 0x4b8000002c2cb820 */ /* 0x000fc80000400000 */
[----:B-1----:R-:W-:Y:S01]  /*0ab0*/  FMUL R35, R35, R44 ;  /* 0x0000002c23237220 */ /* 0x002fe20000400000 */
[----:B----4-:R-:W-:Y:S01]  /*0ac0*/  FADD R44, -R37, R12 ;  /* 0x0000000c252c7221 */ /* 0x010fe20000000100 */
[----:B------:R-:W-:Y:S02]  /*0ad0*/  FADD R37, -R2, R13 ;  /* 0x0000000d02257221 */ /* 0x000fe40000000100 */
[----:B------:R-:W0:Y:S01]  /*0ae0*/  LDC.64 R12, c[0x0][0x238] ;  /* 0x00008e00ff0c7b82 */ /* 0x000e220000000a00 */
[----:B------:R-:W-:Y:S01]  /*0af0*/  FADD R14, -R3, R14 ;  /* 0x0000000e030e7221 */ /* 0x000fe20000000100 */
[----:B------:R-:W-:Y:S01]  /*0b00*/  FADD R15, -R4, R15 ;  /* 0x0000000f040f7221 */ /* 0x000fe20000000100 */
[----:B------:R-:W-:Y:S01]  /*0b10*/  FMUL R25, R25, R44 ;  /* 0x0000002c19197220 */ /* 0x000fe20000400000 */
[----:B------:R-:W-:Y:S01]  /*0b20*/  FMUL R30, R30, R37 ;  /* 0x000000251e1e7220 */ /* 0x000fe20000400000 */
[----:B------:R-:W-:Y:S01]  /*0b30*/  FMUL R31, R31, R14 ;  /* 0x0000000e1f1f7220 */ /* 0x000fe20000400000 */
[----:B------:R-:W-:Y:S01]  /*0b40*/  FMUL R32, R32, R15 ;  /* 0x0000000f20207220 */ /* 0x000fe20000400000 */
[----:B------:R-:W-:Y:S01]  /*0b50*/  @!P2 FMUL R34, R34, 16777216 ;  /* 0x4b8000002222a820 */ /* 0x000fe20000400000 */
[----:B------:R-:W-:Y:S01]  /*0b60*/  FFMA R9, R25, R9, R40 ;  /* 0x0000000919097223 */ /* 0x000fe20000000028 */
[----:B------:R-:W-:-:S02]  /*0b70*/  FFMA R10, R30, R10, R41 ;  /* 0x0000000a1e0a7223 */ /* 0x000fc40000000029 */
[----:B------:R-:W-:Y:S02]  /*0b80*/  FMUL R34, R45, R34 ;  /* 0x000000222d227220 */ /* 0x000fe40000400000 */
[C---:B------:R-:W-:Y:S02]  /*0b90*/  FSETP.GEU.AND P5, PT, R9.reuse, RZ, PT ;  /* 0x000000ff0900720b */ /* 0x040fe40003fae000 */
[----:B------:R-:W-:Y:S02]  /*0ba0*/  FSETP.GEU.AND P4, PT, R10, RZ, PT ;  /* 0x000000ff0a00720b */ /* 0x000fe40003f8e000 */
[----:B------:R-:W-:Y:S01]  /*0bb0*/  SEL R4, R9, RZ, P5 ;  /* 0x000000ff09047207 */ /* 0x000fe20002800000 */
[----:B0-----:R-:W-:-:S04]  /*0bc0*/  IMAD.WIDE R12, R0, 0x4, R12 ;  /* 0x00000004000c7825 */ /* 0x001fc800078e020c */
[----:B---3--:R-:W-:Y:S01]  /*0bd0*/  FFMA R11, R31, R11, R42 ;  /* 0x0000000b1f0b7223 */ /* 0x008fe2000000002a */
[----:B--2---:R-:W-:-:S04]  /*0be0*/  FFMA R20, R32, R20, R43 ;  /* 0x0000001420147223 */ /* 0x004fc8000000002b */
[----:B------:R-:W-:Y:S02]  /*0bf0*/  FSETP.GEU.AND P3, PT, R11, RZ, PT ;  /* 0x000000ff0b00720b */ /* 0x000fe40003f6e000 */
[----:B------:R-:W-:Y:S01]  /*0c00*/  FSETP.GEU.AND P2, PT, R20, RZ, PT ;  /* 0x000000ff1400720b */ /* 0x000fe20003f4e000 */
[----:B-----5:R-:W-:Y:S01]  /*0c10*/  FADD R19, -R8, R19 ;  /* 0x0000001308137221 */ /* 0x020fe20000000100 */
[----:B------:R-:W-:Y:S01]  /*0c20*/  FADD R18, -R7, R18 ;  /* 0x0000001207127221 */ /* 0x000fe20000000100 */
[----:B------:R-:W-:Y:S01]  /*0c30*/  FADD R17, -R6, R17 ;  /* 0x0000001106117221 */ /* 0x000fe20000000100 */
[----:B------:R-:W-:Y:S01]  /*0c40*/  FADD R16, -R5, R16 ;  /* 0x0000001005107221 */ /* 0x000fe20000000100 */
[----:B------:R-:W-:Y:S01]  /*0c50*/  FMUL R36, R36, R19 ;  /* 0x0000001324247220 */ /* 0x000fe20000400000 */
[----:B------:R-:W-:Y:S01]  /*0c60*/  FMUL R35, R35, R18 ;  /* 0x0000001223237220 */ /* 0x000fe20000400000 */
[----:B------:R-:W-:Y:S01]  /*0c70*/  FMUL R34, R34, R17 ;  /* 0x0000001122227220 */ /* 0x000fe20000400000 */
[----:B------:R-:W-:Y:S01]  /*0c80*/  FMUL R33, R33, R16 ;  /* 0x0000001021217220 */ /* 0x000fe20000400000 */
[----:B------:R-:W-:Y:S01]  /*0c90*/  SEL R7, R20, RZ, P2 ;  /* 0x000000ff14077207 */ /* 0x000fe20001000000 */
[----:B------:R-:W-:Y:S01]  /*0ca0*/  FFMA R24, R36, R24, R39 ;  /* 0x0000001824187223 */ /* 0x000fe20000000027 */
[----:B------:R-:W-:Y:S01]  /*0cb0*/  SEL R6, R11, RZ, P3 ;  /* 0x000000ff0b067207 */ /* 0x000fe20001800000 */
[----:B------:R-:W-:Y:S01]  /*0cc0*/  FFMA R23, R35, R23, R38 ;  /* 0x0000001723177223 */ /* 0x000fe20000000026 */
[----:B------:R-:W-:Y:S01]  /*0cd0*/  SEL R5, R10, RZ, P4 ;  /* 0x000000ff0a057207 */ /* 0x000fe20002000000 */
[----:B------:R-:W-:Y:S01]  /*0ce0*/  FFMA R22, R34, R22, R29 ;  /* 0x0000001622167223 */ /* 0x000fe2000000001d */
[----:B------:R-:W-:-:S02]  /*0cf0*/  FFMA R21, R33, R21, R28 ;  /* 0x0000001521157223 */ /* 0x000fc4000000001c */
[----:B------:R-:W-:Y:S01]  /*0d00*/  FSETP.GEU.AND P2, PT, R23, RZ, PT ;  /* 0x000000ff1700720b */ /* 0x000fe20003f4e000 */
[----:B------:R0:W-:Y:S01]  /*0d10*/  @!P1 STG.E.128 desc[UR4][R12.64], R4 ;  /* 0x000000040c009986 */ /* 0x0001e2000c101d04 */
[----:B------:R-:W-:Y:S02]  /*0d20*/  FSETP.GEU.AND P1, PT, R24, RZ, PT ;  /* 0x000000ff1800720b */ /* 0x000fe40003f2e000 */
[----:B------:R-:W-:Y:S02]  /*0d30*/  FSETP.GEU.AND P3, PT, R22, RZ, PT ;  /* 0x000000ff1600720b */ /* 0x000fe40003f6e000 */
[----:B------:R-:W-:Y:S02]  /*0d40*/  FSETP.GEU.AND P4, PT, R21, RZ, PT ;  /* 0x000000ff1500720b */ /* 0x000fe40003f8e000 */
[----:B------:R-:W-:Y:S02]  /*0d50*/  SEL R11, R24, RZ, P1 ;  /* 0x000000ff180b7207 */ /* 0x000fe40000800000 */
[----:B------:R-:W-:-:S02]  /*0d60*/  SEL R10, R23, RZ, P2 ;  /* 0x000000ff170a7207 */ /* 0x000fc40001000000 */
[----:B------:R-:W-:Y:S02]  /*0d70*/  SEL R9, R22, RZ, P3 ;  /* 0x000000ff16097207 */ /* 0x000fe40001800000 */
[----:B------:R-:W-:Y:S01]  /*0d80*/  SEL R8, R21, RZ, P4 ;  /* 0x000000ff15087207 */ /* 0x000fe20002000000 */
[----:B0-----:R-:W-:Y:S06]  /*0d90*/  @P0 EXIT ;  /* 0x000000000000094d */ /* 0x001fec0003800000 */
[----:B------:R-:W-:Y:S01]  /*0da0*/  STG.E.128 desc[UR4][R12.64+0x800], R8 ;  /* 0x000800080c007986 */ /* 0x000fe2000c101d04 */
[----:B------:R-:W-:Y:S05]  /*0db0*/  EXIT ;  /* 0x000000000000794d */ /* 0x000fea0003800000 */
.L_x_0:
[----:B------:R-:W-:-:S00]  /*0dc0*/  BRA `(.L_x_0) ;  /* 0xfffffffc00fc7947 */ /* 0x000fc0000383ffff */
[----:B------:R-:W-:-:S00]  /*0dd0*/  NOP ;  /* 0x0000000000007918 */ /* 0x000fc00000000000 */
        /* <DEDUP_REMOVED lines=10> */
.L_x_1:


//--------------------- .nv.global.init           --------------------------
	.section	.nv.global.init,"aw",@progbits
.nv.global.init:
	.type		_$_str,@object
	.size		_$_str,(_$_str_$_2 - _$_str)
_$_str:
        /*0000*/ 	.byte	0x5f, 0x5f, 0x43, 0x55, 0x44, 0x41, 0x5f, 0x46, 0x54, 0x5a, 0x00
	.type		_$_str_$_2,@object
	.size		_$_str_$_2,(.L_1 - _$_str_$_2)
_$_str_$_2:
        /*000b*/ 	.byte	0x5f, 0x5f, 0x43, 0x55, 0x44, 0x41, 0x5f, 0x50, 0x52, 0x45, 0x43, 0x5f, 0x53, 0x51, 0x52, 0x54
        /*001b*/ 	.byte	0x00
.L_1:


//--------------------- .nv.constant0.triton_poi_fused__native_batch_norm_legit_no_training_relu_80 --------------------------
	.section	.nv.constant0.triton_poi_fused__native_batch_norm_legit_no_training_relu_80,"a",@progbits
	.sectionflags	@""
	.align	4
.nv.constant0.triton_poi_fused__native_batch_norm_legit_no_training_relu_80:
	.zero		580
